//
// Generated by NVIDIA NVVM Compiler
//
// Compiler Build ID: CL-36424714
// Cuda compilation tools, release 13.0, V13.0.88
// Based on NVVM 20.0.0
//

.version 9.0
.target sm_100
.address_size 64

	// .globl	_Z19basis_encode_kernelmP7double2m

.visible .entry _Z19basis_encode_kernelmP7double2m(
	.param .u64 _Z19basis_encode_kernelmP7double2m_param_0,
	.param .u64 .ptr .align 1 _Z19basis_encode_kernelmP7double2m_param_1,
	.param .u64 _Z19basis_encode_kernelmP7double2m_param_2
)
{
	.reg .pred 	%p<3>;
	.reg .b32 	%r<5>;
	.reg .b64 	%rd<10>;
	.reg .b64 	%fd<4>;

	ld.param.u64 	%rd3, [_Z19basis_encode_kernelmP7double2m_param_0];
	ld.param.u64 	%rd4, [_Z19basis_encode_kernelmP7double2m_param_1];
	ld.param.u64 	%rd5, [_Z19basis_encode_kernelmP7double2m_param_2];
	cvta.to.global.u64 	%rd1, %rd4;
	mov.u32 	%r1, %ctaid.x;
	mov.u32 	%r2, %ntid.x;
	mov.u32 	%r3, %tid.x;
	mad.lo.s32 	%r4, %r1, %r2, %r3;
	cvt.u64.u32 	%rd2, %r4;
	setp.le.u64 	%p1, %rd5, %rd2;
	@%p1 bra 	$L__BB0_4;
	setp.ne.s64 	%p2, %rd3, %rd2;
	@%p2 bra 	$L__BB0_3;
	shl.b64 	%rd8, %rd3, 4;
	add.s64 	%rd9, %rd1, %rd8;
	mov.f64 	%fd2, 0d0000000000000000;
	mov.f64 	%fd3, 0d3FF0000000000000;
	st.global.v2.f64 	[%rd9], {%fd3, %fd2};
	bra.uni 	$L__BB0_4;
$L__BB0_3:
	shl.b64 	%rd6, %rd2, 4;
	add.s64 	%rd7, %rd1, %rd6;
	mov.f64 	%fd1, 0d0000000000000000;
	st.global.v2.f64 	[%rd7], {%fd1, %fd1};
$L__BB0_4:
	ret;

}
	// .globl	_Z25basis_encode_batch_kernelPKmP7double2mm
.visible .entry _Z25basis_encode_batch_kernelPKmP7double2mm(
	.param .u64 .ptr .align 1 _Z25basis_encode_batch_kernelPKmP7double2mm_param_0,
	.param .u64 .ptr .align 1 _Z25basis_encode_batch_kernelPKmP7double2mm_param_1,
	.param .u64 _Z25basis_encode_batch_kernelPKmP7double2mm_param_2,
	.param .u64 _Z25basis_encode_batch_kernelPKmP7double2mm_param_3
)
{
	.reg .pred 	%p<5>;
	.reg .b32 	%r<12>;
	.reg .b64 	%rd<31>;
	.reg .b64 	%fd<4>;

	ld.param.u64 	%rd14, [_Z25basis_encode_batch_kernelPKmP7double2mm_param_0];
	ld.param.u64 	%rd16, [_Z25basis_encode_batch_kernelPKmP7double2mm_param_1];
	ld.param.u64 	%rd17, [_Z25basis_encode_batch_kernelPKmP7double2mm_param_2];
	ld.param.u64 	%rd15, [_Z25basis_encode_batch_kernelPKmP7double2mm_param_3];
	cvta.to.global.u64 	%rd1, %rd16;
	mul.lo.s64 	%rd2, %rd15, %rd17;
	mov.u32 	%r2, %nctaid.x;
	mov.u32 	%r3, %ntid.x;
	mul.lo.s32 	%r1, %r2, %r3;
	mov.u32 	%r4, %ctaid.x;
	mov.u32 	%r5, %tid.x;
	mad.lo.s32 	%r6, %r4, %r3, %r5;
	cvt.u64.u32 	%rd28, %r6;
	setp.le.u64 	%p1, %rd2, %rd28;
	@%p1 bra 	$L__BB1_9;
	cvt.u64.u32 	%rd4, %r1;
	cvta.to.global.u64 	%rd5, %rd14;
	cvt.u32.u64 	%r7, %rd15;
$L__BB1_2:
	or.b64  	%rd18, %rd28, %rd15;
	and.b64  	%rd19, %rd18, -4294967296;
	setp.ne.s64 	%p2, %rd19, 0;
	@%p2 bra 	$L__BB1_4;
	cvt.u32.u64 	%r8, %rd28;
	div.u32 	%r9, %r8, %r7;
	mul.lo.s32 	%r10, %r9, %r7;
	sub.s32 	%r11, %r8, %r10;
	cvt.u64.u32 	%rd29, %r9;
	cvt.u64.u32 	%rd30, %r11;
	bra.uni 	$L__BB1_5;
$L__BB1_4:
	div.u64 	%rd29, %rd28, %rd15;
	mul.lo.s64 	%rd20, %rd29, %rd15;
	sub.s64 	%rd30, %rd28, %rd20;
$L__BB1_5:
	shl.b64 	%rd21, %rd29, 3;
	add.s64 	%rd22, %rd5, %rd21;
	ld.global.nc.u64 	%rd23, [%rd22];
	setp.ne.s64 	%p3, %rd30, %rd23;
	@%p3 bra 	$L__BB1_7;
	shl.b64 	%rd26, %rd28, 4;
	add.s64 	%rd27, %rd1, %rd26;
	mov.f64 	%fd2, 0d0000000000000000;
	mov.f64 	%fd3, 0d3FF0000000000000;
	st.global.v2.f64 	[%rd27], {%fd3, %fd2};
	bra.uni 	$L__BB1_8;
$L__BB1_7:
	shl.b64 	%rd24, %rd28, 4;
	add.s64 	%rd25, %rd1, %rd24;
	mov.f64 	%fd1, 0d0000000000000000;
	st.global.v2.f64 	[%rd25], {%fd1, %fd1};
$L__BB1_8:
	add.s64 	%rd28, %rd28, %rd4;
	setp.lt.u64 	%p4, %rd28, %rd2;
	@%p4 bra 	$L__BB1_2;
$L__BB1_9:
	ret;

}


// ===== COMPILED SASS (sm_100) =====

	.target	sm_100

	.elftype	@"ET_EXEC"


//--------------------- .note.nv.tkinfo           --------------------------
	.section	.note.nv.tkinfo,"",@"SHT_NOTE"
	.sectionflags	@"SHF_NOTE_NV_TKINFO"
	.tkinfo
        /*0018*/ 	.word	0x00000002
        /*0030*/ 	.string	""
        /*0030*/ 	.string	"ptxas"
        /*0030*/ 	.string	"Cuda compilation tools, release 13.0, V13.0.88"
        /*0030*/ 	.string	"Build cuda_13.0.r13.0/compiler.36424714_0"
        /*0030*/ 	.string	"-arch sm_100 -m 64 "



//--------------------- .note.nv.cuinfo           --------------------------
	.section	.note.nv.cuinfo,"",@"SHT_NOTE"
	.sectionflags	@"SHF_NOTE_NV_CUINFO"
        /*0018*/ 	.short	0x0002
        /*001a*/ 	.short	0x0064
        /*001c*/ 	.short	0x0082
	.zero		2


//--------------------- .nv.info                  --------------------------
	.section	.nv.info,"",@"SHT_CUDA_INFO"
	.align	4


	//----- nvinfo : EIATTR_REGCOUNT
	.align		4
        /*0000*/ 	.byte	0x04, 0x2f
        /*0002*/ 	.short	(.L_1 - .L_0)
	.align		4
.L_0:
        /*0004*/ 	.word	index@(_Z19basis_encode_kernelmP7double2m)
        /*0008*/ 	.word	0x0000000c


	//----- nvinfo : EIATTR_FRAME_SIZE
	.align		4
.L_1:
        /*000c*/ 	.byte	0x04, 0x11
        /*000e*/ 	.short	(.L_3 - .L_2)
	.align		4
.L_2:
        /*0010*/ 	.word	index@(_Z19basis_encode_kernelmP7double2m)
        /*0014*/ 	.word	0x00000000


	//----- nvinfo : EIATTR_REGCOUNT
	.align		4
.L_3:
        /*0018*/ 	.byte	0x04, 0x2f
        /*001a*/ 	.short	(.L_5 - .L_4)
	.align		4
.L_4:
        /*001c*/ 	.word	index@(_Z25basis_encode_batch_kernelPKmP7double2mm)
        /*0020*/ 	.word	0x00000012


	//----- nvinfo : EIATTR_FRAME_SIZE
	.align		4
.L_5:
        /*0024*/ 	.byte	0x04, 0x11
        /*0026*/ 	.short	(.L_7 - .L_6)
	.align		4
.L_6:
        /*0028*/ 	.word	index@($__internal_0_$__cuda_sm20_div_u64)
        /*002c*/ 	.word	0x00000000


	//----- nvinfo : EIATTR_FRAME_SIZE
	.align		4
.L_7:
        /*0030*/ 	.byte	0x04, 0x11
        /*0032*/ 	.short	(.L_9 - .L_8)
	.align		4
.L_8:
        /*0034*/ 	.word	index@(_Z25basis_encode_batch_kernelPKmP7double2mm)
        /*0038*/ 	.word	0x00000000


	//----- nvinfo : EIATTR_MIN_STACK_SIZE
	.align		4
.L_9:
        /*003c*/ 	.byte	0x04, 0x12
        /*003e*/ 	.short	(.L_11 - .L_10)
	.align		4
.L_10:
        /*0040*/ 	.word	index@(_Z25basis_encode_batch_kernelPKmP7double2mm)
        /*0044*/ 	.word	0x00000000


	//----- nvinfo : EIATTR_MIN_STACK_SIZE
	.align		4
.L_11:
        /*0048*/ 	.byte	0x04, 0x12
        /*004a*/ 	.short	(.L_13 - .L_12)
	.align		4
.L_12:
        /*004c*/ 	.word	index@(_Z19basis_encode_kernelmP7double2m)
        /*0050*/ 	.word	0x00000000
.L_13:


//--------------------- .nv.compat                --------------------------
	.section	.nv.compat,"",@"SHT_CUDA_COMPAT_INFO"
	.align	4
        /*0000*/ 	.byte	0x02, 0x09, 0x00, 0x00, 0x02, 0x02, 0x01, 0x00, 0x02, 0x05, 0x05, 0x00, 0x03, 0x07, 0x01, 0x01
        /*0010*/ 	.byte	0x02, 0x03, 0x00, 0x00, 0x02, 0x06, 0x01, 0x00, 0x04, 0x0b, 0x08, 0x00, 0x09, 0x00, 0x00, 0x00
        /*0020*/ 	.byte	0x00, 0x00, 0x00, 0x00


//--------------------- .nv.info._Z25basis_encode_batch_kernelPKmP7double2mm --------------------------
	.section	.nv.info._Z25basis_encode_batch_kernelPKmP7double2mm,"",@"SHT_CUDA_INFO"
	.sectionflags	@""
	.align	4


	//----- nvinfo : EIATTR_CUDA_API_VERSION
	.align		4
        /*0000*/ 	.byte	0x04, 0x37
        /*0002*/ 	.short	(.L_15 - .L_14)
.L_14:
        /*0004*/ 	.word	0x00000082


	//----- nvinfo : EIATTR_KPARAM_INFO
	.align		4
.L_15:
        /*0008*/ 	.byte	0x04, 0x17
        /*000a*/ 	.short	(.L_17 - .L_16)
.L_16:
        /*000c*/ 	.word	0x00000000
        /*0010*/ 	.short	0x0003
        /*0012*/ 	.short	0x0018
        /*0014*/ 	.byte	0x00, 0xf0, 0x21, 0x00


	//----- nvinfo : EIATTR_KPARAM_INFO
	.align		4
.L_17:
        /*0018*/ 	.byte	0x04, 0x17
        /*001a*/ 	.short	(.L_19 - .L_18)
.L_18:
        /*001c*/ 	.word	0x00000000
        /*0020*/ 	.short	0x0002
        /*0022*/ 	.short	0x0010
        /*0024*/ 	.byte	0x00, 0xf0, 0x21, 0x00


	//----- nvinfo : EIATTR_KPARAM_INFO
	.align		4
.L_19:
        /*0028*/ 	.byte	0x04, 0x17
        /*002a*/ 	.short	(.L_21 - .L_20)
.L_20:
        /*002c*/ 	.word	0x00000000
        /*0030*/ 	.short	0x0001
        /*0032*/ 	.short	0x0008
        /*0034*/ 	.byte	0x00, 0xf5, 0x21, 0x00


	//----- nvinfo : EIATTR_KPARAM_INFO
	.align		4
.L_21:
        /*0038*/ 	.byte	0x04, 0x17
        /*003a*/ 	.short	(.L_23 - .L_22)
.L_22:
        /*003c*/ 	.word	0x00000000
        /*0040*/ 	.short	0x0000
        /*0042*/ 	.short	0x0000
        /*0044*/ 	.byte	0x00, 0xf5, 0x21, 0x00


	//----- nvinfo : EIATTR_SPARSE_MMA_MASK
	.align		4
.L_23:
        /*0048*/ 	.byte	0x03, 0x50
        /*004a*/ 	.short	0x0000


	//----- nvinfo : EIATTR_MAXREG_COUNT
	.align		4
        /*004c*/ 	.byte	0x03, 0x1b
        /*004e*/ 	.short	0x00ff


	//----- nvinfo : EIATTR_MERCURY_ISA_VERSION
	.align		4
        /*0050*/ 	.byte	0x03, 0x5f
        /*0052*/ 	.short	0x0101


	//----- nvinfo : EIATTR_VRC_CTA_INIT_COUNT
	.align		4
        /*0054*/ 	.byte	0x02, 0x4a
	.zero		1
	.zero		1


	//----- nvinfo : EIATTR_EXIT_INSTR_OFFSETS
	.align		4
        /*0058*/ 	.byte	0x04, 0x1c
        /*005a*/ 	.short	(.L_25 - .L_24)


	//   ....[0]....
.L_24:
        /*005c*/ 	.word	0x000000f0


	//   ....[1]....
        /*0060*/ 	.word	0x00000520


	//----- nvinfo : EIATTR_CRS_STACK_SIZE
	.align		4
.L_25:
        /*0064*/ 	.byte	0x04, 0x1e
        /*0066*/ 	.short	(.L_27 - .L_26)
.L_26:
        /*0068*/ 	.word	0x00000000


	//----- nvinfo : EIATTR_CBANK_PARAM_SIZE
	.align		4
.L_27:
        /*006c*/ 	.byte	0x03, 0x19
        /*006e*/ 	.short	0x0020


	//----- nvinfo : EIATTR_PARAM_CBANK
	.align		4
        /*0070*/ 	.byte	0x04, 0x0a
        /*0072*/ 	.short	(.L_29 - .L_28)
	.align		4
.L_28:
        /*0074*/ 	.word	index@(.nv.constant0._Z25basis_encode_batch_kernelPKmP7double2mm)
        /*0078*/ 	.short	0x0380
        /*007a*/ 	.short	0x0020


	//----- nvinfo : EIATTR_SW_WAR
	.align		4
.L_29:
        /*007c*/ 	.byte	0x04, 0x36
        /*007e*/ 	.short	(.L_31 - .L_30)
.L_30:
        /*0080*/ 	.word	0x00000008
.L_31:


//--------------------- .nv.info._Z19basis_encode_kernelmP7double2m --------------------------
	.section	.nv.info._Z19basis_encode_kernelmP7double2m,"",@"SHT_CUDA_INFO"
	.sectionflags	@""
	.align	4


	//----- nvinfo : EIATTR_CUDA_API_VERSION
	.align		4
        /*0000*/ 	.byte	0x04, 0x37
        /*0002*/ 	.short	(.L_33 - .L_32)
.L_32:
        /*0004*/ 	.word	0x00000082


	//----- nvinfo : EIATTR_KPARAM_INFO
	.align		4
.L_33:
        /*0008*/ 	.byte	0x04, 0x17
        /*000a*/ 	.short	(.L_35 - .L_34)
.L_34:
        /*000c*/ 	.word	0x00000000
        /*0010*/ 	.short	0x0002
        /*0012*/ 	.short	0x0010
        /*0014*/ 	.byte	0x00, 0xf0, 0x21, 0x00


	//----- nvinfo : EIATTR_KPARAM_INFO
	.align		4
.L_35:
        /*0018*/ 	.byte	0x04, 0x17
        /*001a*/ 	.short	(.L_37 - .L_36)
.L_36:
        /*001c*/ 	.word	0x00000000
        /*0020*/ 	.short	0x0001
        /*0022*/ 	.short	0x0008
        /*0024*/ 	.byte	0x00, 0xf5, 0x21, 0x00


	//----- nvinfo : EIATTR_KPARAM_INFO
	.align		4
.L_37:
        /*0028*/ 	.byte	0x04, 0x17
        /*002a*/ 	.short	(.L_39 - .L_38)
.L_38:
        /*002c*/ 	.word	0x00000000
        /*0030*/ 	.short	0x0000
        /*0032*/ 	.short	0x0000
        /*0034*/ 	.byte	0x00, 0xf0, 0x21, 0x00


	//----- nvinfo : EIATTR_SPARSE_MMA_MASK
	.align		4
.L_39:
        /*0038*/ 	.byte	0x03, 0x50
        /*003a*/ 	.short	0x0000


	//----- nvinfo : EIATTR_MAXREG_COUNT
	.align		4
        /*003c*/ 	.byte	0x03, 0x1b
        /*003e*/ 	.short	0x00ff


	//----- nvinfo : EIATTR_MERCURY_ISA_VERSION
	.align		4
        /*0040*/ 	.byte	0x03, 0x5f
        /*0042*/ 	.short	0x0101


	//----- nvinfo : EIATTR_VRC_CTA_INIT_COUNT
	.align		4
        /*0044*/ 	.byte	0x02, 0x4a
	.zero		1
	.zero		1


	//----- nvinfo : EIATTR_EXIT_INSTR_OFFSETS
	.align		4
        /*0048*/ 	.byte	0x04, 0x1c
        /*004a*/ 	.short	(.L_41 - .L_40)


	//   ....[0]....
.L_40:
        /*004c*/ 	.word	0x00000080


	//   ....[1]....
        /*0050*/ 	.word	0x00000140


	//   ....[2]....
        /*0054*/ 	.word	0x00000190


	//----- nvinfo : EIATTR_CBANK_PARAM_SIZE
	.align		4
.L_41:
        /*0058*/ 	.byte	0x03, 0x19
        /*005a*/ 	.short	0x0018


	//----- nvinfo : EIATTR_PARAM_CBANK
	.align		4
        /*005c*/ 	.byte	0x04, 0x0a
        /*005e*/ 	.short	(.L_43 - .L_42)
	.align		4
.L_42:
        /*0060*/ 	.word	index@(.nv.constant0._Z19basis_encode_kernelmP7double2m)
        /*0064*/ 	.short	0x0380
        /*0066*/ 	.short	0x0018


	//----- nvinfo : EIATTR_SW_WAR
	.align		4
.L_43:
        /*0068*/ 	.byte	0x04, 0x36
        /*006a*/ 	.short	(.L_45 - .L_44)
.L_44:
        /*006c*/ 	.word	0x00000008
.L_45:


//--------------------- .nv.callgraph             --------------------------
	.section	.nv.callgraph,"",@"SHT_CUDA_CALLGRAPH"
	.align	4
	.sectionentsize	8
	.align		4
        /*0000*/ 	.word	0x00000000
	.align		4
        /*0004*/ 	.word	0xffffffff
	.align		4
        /*0008*/ 	.word	0x00000000
	.align		4
        /*000c*/ 	.word	0xfffffffe
	.align		4
        /*0010*/ 	.word	0x00000000
	.align		4
        /*0014*/ 	.word	0xfffffffd
	.align		4
        /*0018*/ 	.word	0x00000000
	.align		4
        /*001c*/ 	.word	0xfffffffc


//--------------------- .text._Z25basis_encode_batch_kernelPKmP7double2mm --------------------------
	.section	.text._Z25basis_encode_batch_kernelPKmP7double2mm,"ax",@progbits
	.align	128
        .global         _Z25basis_encode_batch_kernelPKmP7double2mm
        .type           _Z25basis_encode_batch_kernelPKmP7double2mm,@function
        .size           _Z25basis_encode_batch_kernelPKmP7double2mm,(.L_x_7 - _Z25basis_encode_batch_kernelPKmP7double2mm)
        .other          _Z25basis_encode_batch_kernelPKmP7double2mm,@"STO_CUDA_ENTRY STV_DEFAULT"
_Z25basis_encode_batch_kernelPKmP7double2mm:
.text._Z25basis_encode_batch_kernelPKmP7double2mm:
[----:B------:R-:W-:Y:S01]  /*0000*/  LDC R1, c[0x0][0x37c] ;  /* 0x0000df00ff017b82 */ /* 0x000fe20000000800 */
[----:B------:R-:W0:Y:S01]  /*0010*/  S2R R0, SR_CTAID.X ;  /* 0x0000000000007919 */ /* 0x000e220000002500 */
[----:B------:R-:W1:Y:S01]  /*0020*/  LDCU.128 UR12, c[0x0][0x390] ;  /* 0x00007200ff0c77ac */ /* 0x000e620008000c00 */
[----:B------:R-:W0:Y:S01]  /*0030*/  S2R R3, SR_TID.X ;  /* 0x0000000000037919 */ /* 0x000e220000002100 */
[----:B------:R-:W2:Y:S01]  /*0040*/  LDCU UR6, c[0x0][0x370] ;  /* 0x00006e00ff0677ac */ /* 0x000ea20008000800 */
[----:B------:R-:W2:Y:S01]  /*0050*/  LDCU UR7, c[0x0][0x360] ;  /* 0x00006c00ff0777ac */ /* 0x000ea20008000800 */
[----:B-1----:R-:W-:Y:S02]  /*0060*/  UIMAD UR8, UR15, UR12, URZ ;  /* 0x0000000c0f0872a4 */ /* 0x002fe4000f8e02ff */
[----:B------:R-:W-:Y:S02]  /*0070*/  UIMAD.WIDE.U32 UR4, UR14, UR12, URZ ;  /* 0x0000000c0e0472a5 */ /* 0x000fe4000f8e00ff */
[----:B------:R-:W-:-:S04]  /*0080*/  UIMAD UR8, UR14, UR13, UR8 ;  /* 0x0000000d0e0872a4 */ /* 0x000fc8000f8e0208 */
[----:B------:R-:W-:Y:S02]  /*0090*/  UIADD3 UR8, UPT, UPT, UR5, UR8, URZ ;  /* 0x0000000805087290 */ /* 0x000fe4000fffe0ff */
[----:B--2---:R-:W-:-:S04]  /*00a0*/  UIMAD UR6, UR6, UR7, URZ ;  /* 0x00000007060672a4 */ /* 0x004fc8000f8e02ff */
[----:B------:R-:W-:Y:S02]  /*00b0*/  IMAD.U32 R2, RZ, RZ, UR8 ;  /* 0x00000008ff027e24 */ /* 0x000fe4000f8e00ff */
[----:B0-----:R-:W-:-:S05]  /*00c0*/  IMAD R0, R0, UR7, R3 ;  /* 0x0000000700007c24 */ /* 0x001fca000f8e0203 */
[----:B------:R-:W-:-:S04]  /*00d0*/  ISETP.LT.U32.AND P0, PT, R0, UR4, PT ;  /* 0x0000000400007c0c */ /* 0x000fc8000bf01070 */
[----:B------:R-:W-:-:S13]  /*00e0*/  ISETP.GT.U32.AND.EX P0, PT, R2, RZ, PT, P0 ;  /* 0x000000ff0200720c */ /* 0x000fda0003f04100 */
[----:B------:R-:W-:Y:S05]  /*00f0*/  @!P0 EXIT ;  /* 0x000000000000894d */ /* 0x000fea0003800000 */
[----:B------:R-:W-:Y:S01]  /*0100*/  BSSY.RECONVERGENT B0, `(.L_x_0) ;  /* 0x0000041000007945 */ /* 0x000fe20003800200 */
[----:B------:R-:W-:Y:S01]  /*0110*/  IMAD.MOV.U32 R5, RZ, RZ, RZ ;  /* 0x000000ffff057224 */ /* 0x000fe200078e00ff */
[----:B------:R-:W0:Y:S01]  /*0120*/  LDCU.64 UR10, c[0x0][0x358] ;  /* 0x00006b00ff0a77ac */ /* 0x000e220008000a00 */
[----:B------:R-:W1:Y:S01]  /*0130*/  LDCU UR7, c[0x0][0x39c] ;  /* 0x00007380ff0777ac */ /* 0x000e620008000800 */
[----:B------:R-:W2:Y:S01]  /*0140*/  LDCU UR9, c[0x0][0x398] ;  /* 0x00007300ff0977ac */ /* 0x000ea20008000800 */
[----:B------:R-:W3:Y:S01]  /*0150*/  LDCU.64 UR18, c[0x0][0x398] ;  /* 0x00007300ff1277ac */ /* 0x000ee20008000a00 */
[----:B------:R-:W4:Y:S01]  /*0160*/  LDCU.64 UR12, c[0x0][0x380] ;  /* 0x00007000ff0c77ac */ /* 0x000f220008000a00 */
[----:B------:R-:W0:Y:S02]  /*0170*/  LDCU.64 UR14, c[0x0][0x388] ;  /* 0x00007100ff0e77ac */ /* 0x000e240008000a00 */
.L_x_4:
[----:B-1----:R-:W-:Y:S01]  /*0180*/  LOP3.LUT R2, R5, UR7, RZ, 0xfc, !PT ;  /* 0x0000000705027c12 */ /* 0x002fe2000f8efcff */
[----:B------:R-:W-:Y:S03]  /*0190*/  BSSY.RECONVERGENT B1, `(.L_x_1) ;  /* 0x0000026000017945 */ /* 0x000fe60003800200 */
[----:B------:R-:W-:-:S13]  /*01a0*/  ISETP.NE.U32.AND P0, PT, R2, RZ, PT ;  /* 0x000000ff0200720c */ /* 0x000fda0003f05070 */
[----:B------:R-:W-:Y:S05]  /*01b0*/  @P0 BRA `(.L_x_2) ;  /* 0x00000000005c0947 */ /* 0x000fea0003800000 */
[----:B--2---:R-:W1:Y:S01]  /*01c0*/  I2F.U32.RP R4, UR9 ;  /* 0x0000000900047d06 */ /* 0x004e620008209000 */
[----:B------:R-:W-:Y:S01]  /*01d0*/  ISETP.NE.U32.AND P2, PT, RZ, UR9, PT ;  /* 0x00000009ff007c0c */ /* 0x000fe2000bf45070 */
[----:B------:R-:W-:-:S06]  /*01e0*/  IMAD.MOV.U32 R11, RZ, RZ, RZ ;  /* 0x000000ffff0b7224 */ /* 0x000fcc00078e00ff */
[----:B-1----:R-:W1:Y:S02]  /*01f0*/  MUFU.RCP R4, R4 ;  /* 0x0000000400047308 */ /* 0x002e640000001000 */
[----:B-1----:R-:W-:-:S06]  /*0200*/  IADD3 R2, PT, PT, R4, 0xffffffe, RZ ;  /* 0x0ffffffe04027810 */ /* 0x002fcc0007ffe0ff */
[----:B------:R1:W2:Y:S02]  /*0210*/  F2I.FTZ.U32.TRUNC.NTZ R3, R2 ;  /* 0x0000000200037305 */ /* 0x0002a4000021f000 */
[----:B-1----:R-:W-:Y:S02]  /*0220*/  IMAD.MOV.U32 R2, RZ, RZ, RZ ;  /* 0x000000ffff027224 */ /* 0x002fe400078e00ff */
[----:B--2---:R-:W-:-:S04]  /*0230*/  IMAD.MOV R7, RZ, RZ, -R3 ;  /* 0x000000ffff077224 */ /* 0x004fc800078e0a03 */
[----:B------:R-:W-:-:S04]  /*0240*/  IMAD R7, R7, UR9, RZ ;  /* 0x0000000907077c24 */ /* 0x000fc8000f8e02ff */
[----:B------:R-:W-:-:S06]  /*0250*/  IMAD.HI.U32 R3, R3, R7, R2 ;  /* 0x0000000703037227 */ /* 0x000fcc00078e0002 */
[----:B------:R-:W-:-:S05]  /*0260*/  IMAD.HI.U32 R2, R3, R0, RZ ;  /* 0x0000000003027227 */ /* 0x000fca00078e00ff */
[----:B------:R-:W-:-:S05]  /*0270*/  IADD3 R3, PT, PT, -R2, RZ, RZ ;  /* 0x000000ff02037210 */ /* 0x000fca0007ffe1ff */
[----:B------:R-:W-:-:S05]  /*0280*/  IMAD R3, R3, UR9, R0 ;  /* 0x0000000903037c24 */ /* 0x000fca000f8e0200 */
[----:B------:R-:W-:-:S13]  /*0290*/  ISETP.GE.U32.AND P0, PT, R3, UR9, PT ;  /* 0x0000000903007c0c */ /* 0x000fda000bf06070 */
[----:B------:R-:W-:Y:S02]  /*02a0*/  @P0 VIADD R3, R3, -UR9 ;  /* 0x8000000903030c36 */ /* 0x000fe40008000000 */
[----:B------:R-:W-:-:S03]  /*02b0*/  @P0 VIADD R2, R2, 0x1 ;  /* 0x0000000102020836 */ /* 0x000fc60000000000 */
[----:B------:R-:W-:Y:S01]  /*02c0*/  ISETP.GE.U32.AND P1, PT, R3, UR9, PT ;  /* 0x0000000903007c0c */ /* 0x000fe2000bf26070 */
[----:B------:R-:W-:-:S12]  /*02d0*/  HFMA2 R3, -RZ, RZ, 0, 0 ;  /* 0x00000000ff037431 */ /* 0x000fd800000001ff */
[----:B------:R-:W-:Y:S02]  /*02e0*/  @P1 IADD3 R2, PT, PT, R2, 0x1, RZ ;  /* 0x0000000102021810 */ /* 0x000fe40007ffe0ff */
[----:B------:R-:W-:-:S05]  /*02f0*/  @!P2 LOP3.LUT R2, RZ, UR9, RZ, 0x33, !PT ;  /* 0x00000009ff02ac12 */ /* 0x000fca000f8e33ff */
[----:B------:R-:W-:-:S04]  /*0300*/  IMAD.MOV R9, RZ, RZ, -R2 ;  /* 0x000000ffff097224 */ /* 0x000fc800078e0a02 */
[----:B------:R-:W-:Y:S01]  /*0310*/  IMAD R9, R9, UR9, R0 ;  /* 0x0000000909097c24 */ /* 0x000fe2000f8e0200 */
[----:B------:R-:W-:Y:S06]  /*0320*/  BRA `(.L_x_3) ;  /* 0x0000000000307947 */ /* 0x000fec0003800000 */
.L_x_2:
[----:B------:R-:W-:-:S07]  /*0330*/  MOV R4, 0x350 ;  /* 0x0000035000047802 */ /* 0x000fce0000000f00 */
[----:B0-234-:R-:W-:Y:S05]  /*0340*/  CALL.REL.NOINC `($__internal_0_$__cuda_sm20_div_u64) ;  /* 0x0000000000787944 */ /* 0x01dfea0003c00000 */
[----:B------:R-:W-:Y:S01]  /*0350*/  IADD3 R11, P0, PT, RZ, -R6, RZ ;  /* 0x80000006ff0b7210 */ /* 0x000fe20007f1e0ff */
[----:B------:R-:W-:-:S04]  /*0360*/  IMAD.MOV.U32 R4, RZ, RZ, R0 ;  /* 0x000000ffff047224 */ /* 0x000fc800078e0000 */
[----:B------:R-:W-:Y:S02]  /*0370*/  IMAD.X R8, RZ, RZ, ~R7, P0 ;  /* 0x000000ffff087224 */ /* 0x000fe400000e0e07 */
[----:B------:R-:W-:-:S04]  /*0380*/  IMAD.WIDE.U32 R2, R11, UR18, R4 ;  /* 0x000000120b027c25 */ /* 0x000fc8000f8e0004 */
[----:B------:R-:W-:Y:S01]  /*0390*/  IMAD R8, R8, UR18, RZ ;  /* 0x0000001208087c24 */ /* 0x000fe2000f8e02ff */
[----:B------:R-:W-:Y:S01]  /*03a0*/  MOV R9, R2 ;  /* 0x0000000200097202 */ /* 0x000fe20000000f00 */
[----:B------:R-:W-:Y:S02]  /*03b0*/  IMAD.MOV.U32 R2, RZ, RZ, R6 ;  /* 0x000000ffff027224 */ /* 0x000fe400078e0006 */
[----:B------:R-:W-:-:S04]  /*03c0*/  IMAD R11, R11, UR19, R8 ;  /* 0x000000130b0b7c24 */ /* 0x000fc8000f8e0208 */
[----:B------:R-:W-:Y:S01]  /*03d0*/  IMAD.IADD R11, R3, 0x1, R11 ;  /* 0x00000001030b7824 */ /* 0x000fe200078e020b */
[----:B------:R-:W-:-:S07]  /*03e0*/  MOV R3, R7 ;  /* 0x0000000700037202 */ /* 0x000fce0000000f00 */
.L_x_3:
[----:B0--34-:R-:W-:Y:S05]  /*03f0*/  BSYNC.RECONVERGENT B1 ;  /* 0x0000000000017941 */ /* 0x019fea0003800200 */
.L_x_1:
[----:B------:R-:W-:-:S04]  /*0400*/  LEA R6, P0, R2, UR12, 0x3 ;  /* 0x0000000c02067c11 */ /* 0x000fc8000f8018ff */
[----:B------:R-:W-:-:S05]  /*0410*/  LEA.HI.X R7, R2, UR13, R3, 0x3, P0 ;  /* 0x0000000d02077c11 */ /* 0x000fca00080f1c03 */
[----:B------:R-:W2:Y:S02]  /*0420*/  LDG.E.64.CONSTANT R2, desc[UR10][R6.64] ;  /* 0x0000000a06027981 */ /* 0x000ea4000c1e9b00 */
[----:B--2---:R-:W-:Y:S02]  /*0430*/  ISETP.NE.U32.AND P0, PT, R9, R2, PT ;  /* 0x000000020900720c */ /* 0x004fe40003f05070 */
[C---:B------:R-:W-:Y:S02]  /*0440*/  LEA R2, P1, R0.reuse, UR14, 0x4 ;  /* 0x0000000e00027c11 */ /* 0x040fe4000f8220ff */
[----:B------:R-:W-:Y:S02]  /*0450*/  ISETP.NE.AND.EX P0, PT, R11, R3, PT, P0 ;  /* 0x000000030b00720c */ /* 0x000fe40003f05300 */
[----:B------:R-:W-:Y:S02]  /*0460*/  CS2R R10, SRZ ;  /* 0x00000000000a7805 */ /* 0x000fe4000001ff00 */
[----:B------:R-:W-:-:S09]  /*0470*/  LEA.HI.X R3, R0, UR15, R5, 0x4, P1 ;  /* 0x0000000f00037c11 */ /* 0x000fd200088f2405 */
[----:B------:R-:W-:Y:S02]  /*0480*/  @!P0 IMAD.MOV.U32 R8, RZ, RZ, 0x0 ;  /* 0x00000000ff088424 */ /* 0x000fe400078e00ff */
[----:B------:R-:W-:-:S05]  /*0490*/  @!P0 IMAD.MOV.U32 R9, RZ, RZ, 0x3ff00000 ;  /* 0x3ff00000ff098424 */ /* 0x000fca00078e00ff */
[----:B------:R0:W-:Y:S04]  /*04a0*/  @!P0 STG.E.128 desc[UR10][R2.64], R8 ;  /* 0x0000000802008986 */ /* 0x0001e8000c101d0a */
[----:B------:R0:W-:Y:S01]  /*04b0*/  @P0 STG.E.128 desc[UR10][R2.64], RZ ;  /* 0x000000ff02000986 */ /* 0x0001e2000c101d0a */
[----:B------:R-:W-:-:S04]  /*04c0*/  IADD3 R0, P0, PT, R0, UR6, RZ ;  /* 0x0000000600007c10 */ /* 0x000fc8000ff1e0ff */
[----:B------:R-:W-:Y:S02]  /*04d0*/  IADD3.X R5, PT, PT, RZ, R5, RZ, P0, !PT ;  /* 0x00000005ff057210 */ /* 0x000fe400007fe4ff */
[----:B------:R-:W-:-:S04]  /*04e0*/  ISETP.GE.U32.AND P0, PT, R0, UR4, PT ;  /* 0x0000000400007c0c */ /* 0x000fc8000bf06070 */
[----:B------:R-:W-:-:S13]  /*04f0*/  ISETP.GE.U32.AND.EX P0, PT, R5, UR8, PT, P0 ;  /* 0x0000000805007c0c */ /* 0x000fda000bf06100 */
[----:B0-----:R-:W-:Y:S05]  /*0500*/  @!P0 BRA `(.L_x_4) ;  /* 0xfffffffc001c8947 */ /* 0x001fea000383ffff */
[----:B------:R-:W-:Y:S05]  /*0510*/  BSYNC.RECONVERGENT B0 ;  /* 0x0000000000007941 */ /* 0x000fea0003800200 */
.L_x_0:
[----:B------:R-:W-:Y:S05]  /*0520*/  EXIT ;  /* 0x000000000000794d */ /* 0x000fea0003800000 */
        .weak           $__internal_0_$__cuda_sm20_div_u64
        .type           $__internal_0_$__cuda_sm20_div_u64,@function
        .size           $__internal_0_$__cuda_sm20_div_u64,(.L_x_7 - $__internal_0_$__cuda_sm20_div_u64)
$__internal_0_$__cuda_sm20_div_u64:
[----:B------:R-:W0:Y:S01]  /*0530*/  LDCU.64 UR16, c[0x0][0x398] ;  /* 0x00007300ff1077ac */ /* 0x000e220008000a00 */
[----:B------:R-:W1:Y:S01]  /*0540*/  LDC.64 R2, c[0x0][0x398] ;  /* 0x0000e600ff027b82 */ /* 0x000e620000000a00 */
[----:B0-----:R-:W0:Y:S08]  /*0550*/  I2F.U64.RP R10, UR16 ;  /* 0x00000010000a7d12 */ /* 0x001e300008309000 */
[----:B0-----:R-:W0:Y:S02]  /*0560*/  MUFU.RCP R10, R10 ;  /* 0x0000000a000a7308 */ /* 0x001e240000001000 */
[----:B0-----:R-:W-:-:S06]  /*0570*/  VIADD R6, R10, 0x1ffffffe ;  /* 0x1ffffffe0a067836 */ /* 0x001fcc0000000000 */
[----:B------:R-:W1:Y:S02]  /*0580*/  F2I.U64.TRUNC R6, R6 ;  /* 0x0000000600067311 */ /* 0x000e64000020d800 */
[----:B-1----:R-:W-:-:S04]  /*0590*/  IMAD.WIDE.U32 R8, R6, R2, RZ ;  /* 0x0000000206087225 */ /* 0x002fc800078e00ff */
[----:B------:R-:W-:Y:S01]  /*05a0*/  IMAD R9, R6, R3, R9 ;  /* 0x0000000306097224 */ /* 0x000fe200078e0209 */
[----:B------:R-:W-:-:S03]  /*05b0*/  IADD3 R11, P0, PT, RZ, -R8, RZ ;  /* 0x80000008ff0b7210 */ /* 0x000fc60007f1e0ff */
[----:B------:R-:W-:Y:S02]  /*05c0*/  IMAD R9, R7, R2, R9 ;  /* 0x0000000207097224 */ /* 0x000fe400078e0209 */
[----:B------:R-:W-:-:S04]  /*05d0*/  IMAD.HI.U32 R8, R6, R11, RZ ;  /* 0x0000000b06087227 */ /* 0x000fc800078e00ff */
[----:B------:R-:W-:Y:S01]  /*05e0*/  IMAD.X R13, RZ, RZ, ~R9, P0 ;  /* 0x000000ffff0d7224 */ /* 0x000fe200000e0e09 */
[----:B------:R-:W-:-:S03]  /*05f0*/  MOV R9, R6 ;  /* 0x0000000600097202 */ /* 0x000fc60000000f00 */
[-C--:B------:R-:W-:Y:S02]  /*0600*/  IMAD R15, R7, R13.reuse, RZ ;  /* 0x0000000d070f7224 */ /* 0x080fe400078e02ff */
[----:B------:R-:W-:-:S04]  /*0610*/  IMAD.WIDE.U32 R8, P0, R6, R13, R8 ;  /* 0x0000000d06087225 */ /* 0x000fc80007800008 */
[----:B------:R-:W-:-:S04]  /*0620*/  IMAD.HI.U32 R13, R7, R13, RZ ;  /* 0x0000000d070d7227 */ /* 0x000fc800078e00ff */
[----:B------:R-:W-:-:S05]  /*0630*/  IMAD.HI.U32 R8, P1, R7, R11, R8 ;  /* 0x0000000b07087227 */ /* 0x000fca0007820008 */
[----:B------:R-:W-:Y:S01]  /*0640*/  IADD3 R9, P2, PT, R15, R8, RZ ;  /* 0x000000080f097210 */ /* 0x000fe20007f5e0ff */
[----:B------:R-:W-:-:S04]  /*0650*/  IMAD.X R8, R13, 0x1, R7, P0 ;  /* 0x000000010d087824 */ /* 0x000fc800000e0607 */
[----:B------:R-:W-:Y:S01]  /*0660*/  IMAD.WIDE.U32 R6, R9, R2, RZ ;  /* 0x0000000209067225 */ /* 0x000fe200078e00ff */
[----:B------:R-:W-:-:S03]  /*0670*/  IADD3.X R11, PT, PT, RZ, RZ, R8, P2, P1 ;  /* 0x000000ffff0b7210 */ /* 0x000fc600017e2408 */
[----:B------:R-:W-:Y:S01]  /*0680*/  IMAD R7, R9, R3, R7 ;  /* 0x0000000309077224 */ /* 0x000fe200078e0207 */
[----:B------:R-:W-:-:S03]  /*0690*/  IADD3 R13, P0, PT, RZ, -R6, RZ ;  /* 0x80000006ff0d7210 */ /* 0x000fc60007f1e0ff */
[----:B------:R-:W-:Y:S02]  /*06a0*/  IMAD R7, R11, R2, R7 ;  /* 0x000000020b077224 */ /* 0x000fe400078e0207 */
[----:B------:R-:W-:-:S04]  /*06b0*/  IMAD.HI.U32 R8, R9, R13, RZ ;  /* 0x0000000d09087227 */ /* 0x000fc800078e00ff */
[----:B------:R-:W-:Y:S02]  /*06c0*/  IMAD.X R6, RZ, RZ, ~R7, P0 ;  /* 0x000000ffff067224 */ /* 0x000fe400000e0e07 */
[----:B------:R-:W-:Y:S02]  /*06d0*/  IMAD.MOV.U32 R7, RZ, RZ, RZ ;  /* 0x000000ffff077224 */ /* 0x000fe400078e00ff */
[----:B------:R-:W-:-:S04]  /*06e0*/  IMAD.WIDE.U32 R8, P0, R9, R6, R8 ;  /* 0x0000000609087225 */ /* 0x000fc80007800008 */
[C---:B------:R-:W-:Y:S02]  /*06f0*/  IMAD R10, R11.reuse, R6, RZ ;  /* 0x000000060b0a7224 */ /* 0x040fe400078e02ff */
[----:B------:R-:W-:-:S04]  /*0700*/  IMAD.HI.U32 R9, P1, R11, R13, R8 ;  /* 0x0000000d0b097227 */ /* 0x000fc80007820008 */
[----:B------:R-:W-:Y:S01]  /*0710*/  IMAD.HI.U32 R6, R11, R6, RZ ;  /* 0x000000060b067227 */ /* 0x000fe200078e00ff */
[----:B------:R-:W-:-:S04]  /*0720*/  IADD3 R9, P2, PT, R10, R9, RZ ;  /* 0x000000090a097210 */ /* 0x000fc80007f5e0ff */
[----:B------:R-:W-:Y:S01]  /*0730*/  IADD3.X R11, PT, PT, R6, R11, RZ, P0, !PT ;  /* 0x0000000b060b7210 */ /* 0x000fe200007fe4ff */
[----:B------:R-:W-:-:S03]  /*0740*/  IMAD.HI.U32 R6, R9, R0, RZ ;  /* 0x0000000009067227 */ /* 0x000fc600078e00ff */
[----:B------:R-:W-:Y:S01]  /*0750*/  IADD3.X R11, PT, PT, RZ, RZ, R11, P2, P1 ;  /* 0x000000ffff0b7210 */ /* 0x000fe200017e240b */
[----:B------:R-:W-:-:S04]  /*0760*/  IMAD.WIDE.U32 R6, R9, R5, R6 ;  /* 0x0000000509067225 */ /* 0x000fc800078e0006 */
[C---:B------:R-:W-:Y:S02]  /*0770*/  IMAD R9, R11.reuse, R5, RZ ;  /* 0x000000050b097224 */ /* 0x040fe400078e02ff */
[----:B------:R-:W-:-:S04]  /*0780*/  IMAD.HI.U32 R6, P0, R11, R0, R6 ;  /* 0x000000000b067227 */ /* 0x000fc80007800006 */
[----:B------:R-:W-:Y:S01]  /*0790*/  IMAD.HI.U32 R8, R11, R5, RZ ;  /* 0x000000050b087227 */ /* 0x000fe200078e00ff */
[----:B------:R-:W-:-:S03]  /*07a0*/  IADD3 R9, P1, PT, R9, R6, RZ ;  /* 0x0000000609097210 */ /* 0x000fc60007f3e0ff */
[----:B------:R-:W-:Y:S02]  /*07b0*/  IMAD.X R8, RZ, RZ, R8, P0 ;  /* 0x000000ffff087224 */ /* 0x000fe400000e0608 */
[----:B------:R-:W-:-:S03]  /*07c0*/  IMAD.WIDE.U32 R6, R9, R2, RZ ;  /* 0x0000000209067225 */ /* 0x000fc600078e00ff */
[----:B------:R-:W-:Y:S01]  /*07d0*/  IADD3.X R11, PT, PT, RZ, R8, RZ, P1, !PT ;  /* 0x00000008ff0b7210 */ /* 0x000fe20000ffe4ff */
[----:B------:R-:W-:Y:S01]  /*07e0*/  IMAD R7, R9, R3, R7 ;  /* 0x0000000309077224 */ /* 0x000fe200078e0207 */
[----:B------:R-:W-:-:S03]  /*07f0*/  IADD3 R13, P1, PT, -R6, R0, RZ ;  /* 0x00000000060d7210 */ /* 0x000fc60007f3e1ff */
[-C--:B------:R-:W-:Y:S01]  /*0800*/  IMAD R6, R11, R2.reuse, R7 ;  /* 0x000000020b067224 */ /* 0x080fe200078e0207 */
[CC--:B------:R-:W-:Y:S02]  /*0810*/  ISETP.GE.U32.AND P0, PT, R13.reuse, R2.reuse, PT ;  /* 0x000000020d00720c */ /* 0x0c0fe40003f06070 */
[----:B------:R-:W-:Y:S01]  /*0820*/  IADD3 R7, P2, PT, R13, -R2, RZ ;  /* 0x800000020d077210 */ /* 0x000fe20007f5e0ff */
[----:B------:R-:W-:Y:S01]  /*0830*/  IMAD.X R12, R5, 0x1, ~R6, P1 ;  /* 0x00000001050c7824 */ /* 0x000fe200008e0e06 */
[----:B------:R-:W-:-:S04]  /*0840*/  IADD3 R6, P1, PT, R9, 0x1, RZ ;  /* 0x0000000109067810 */ /* 0x000fc80007f3e0ff */
[CC--:B------:R-:W-:Y:S01]  /*0850*/  ISETP.GE.U32.AND.EX P0, PT, R12.reuse, R3.reuse, PT, P0 ;  /* 0x000000030c00720c */ /* 0x0c0fe20003f06100 */
[----:B------:R-:W-:Y:S01]  /*0860*/  IMAD.X R8, RZ, RZ, R11, P1 ;  /* 0x000000ffff087224 */ /* 0x000fe200008e060b */
[----:B------:R-:W-:Y:S02]  /*0870*/  IADD3.X R10, PT, PT, R12, ~R3, RZ, P2, !PT ;  /* 0x800000030c0a7210 */ /* 0x000fe400017fe4ff */
[----:B------:R-:W-:Y:S02]  /*0880*/  SEL R7, R7, R13, P0 ;  /* 0x0000000d07077207 */ /* 0x000fe40000000000 */
[----:B------:R-:W-:Y:S02]  /*0890*/  SEL R9, R6, R9, P0 ;  /* 0x0000000906097207 */ /* 0x000fe40000000000 */
[----:B------:R-:W-:Y:S02]  /*08a0*/  SEL R10, R10, R12, P0 ;  /* 0x0000000c0a0a7207 */ /* 0x000fe40000000000 */
[----:B------:R-:W-:-:S02]  /*08b0*/  SEL R8, R8, R11, P0 ;  /* 0x0000000b08087207 */ /* 0x000fc40000000000 */
[----:B------:R-:W-:Y:S02]  /*08c0*/  ISETP.GE.U32.AND P0, PT, R7, R2, PT ;  /* 0x000000020700720c */ /* 0x000fe40003f06070 */
[----:B------:R-:W-:Y:S01]  /*08d0*/  ISETP.NE.U32.AND P1, PT, R2, RZ, PT ;  /* 0x000000ff0200720c */ /* 0x000fe20003f25070 */
[----:B------:R-:W-:Y:S01]  /*08e0*/  IMAD.MOV.U32 R2, RZ, RZ, R4 ;  /* 0x000000ffff027224 */ /* 0x000fe200078e0004 */
[----:B------:R-:W-:Y:S02]  /*08f0*/  IADD3 R6, P2, PT, R9, 0x1, RZ ;  /* 0x0000000109067810 */ /* 0x000fe40007f5e0ff */
[----:B------:R-:W-:Y:S02]  /*0900*/  ISETP.GE.U32.AND.EX P0, PT, R10, R3, PT, P0 ;  /* 0x000000030a00720c */ /* 0x000fe40003f06100 */
[----:B------:R-:W-:Y:S01]  /*0910*/  ISETP.NE.AND.EX P1, PT, R3, RZ, PT, P1 ;  /* 0x000000ff0300720c */ /* 0x000fe20003f25310 */
[----:B------:R-:W-:Y:S01]  /*0920*/  HFMA2 R3, -RZ, RZ, 0, 0 ;  /* 0x00000000ff037431 */ /* 0x000fe200000001ff */
[----:B------:R-:W-:-:S02]  /*0930*/  IADD3.X R7, PT, PT, RZ, R8, RZ, P2, !PT ;  /* 0x00000008ff077210 */ /* 0x000fc400017fe4ff */
[----:B------:R-:W-:Y:S02]  /*0940*/  SEL R6, R6, R9, P0 ;  /* 0x0000000906067207 */ /* 0x000fe40000000000 */
[----:B------:R-:W-:Y:S02]  /*0950*/  SEL R7, R7, R8, P0 ;  /* 0x0000000807077207 */ /* 0x000fe40000000000 */
[----:B------:R-:W-:Y:S02]  /*0960*/  SEL R6, R6, 0xffffffff, P1 ;  /* 0xffffffff06067807 */ /* 0x000fe40000800000 */
[----:B------:R-:W-:Y:S01]  /*0970*/  SEL R7, R7, 0xffffffff, P1 ;  /* 0xffffffff07077807 */ /* 0x000fe20000800000 */
[----:B------:R-:W-:Y:S06]  /*0980*/  RET.REL.NODEC R2 `(_Z25basis_encode_batch_kernelPKmP7double2mm) ;  /* 0xfffffff4029c7950 */ /* 0x000fec0003c3ffff */
.L_x_5:
[----:B------:R-:W-:-:S00]  /*0990*/  BRA `(.L_x_5) ;  /* 0xfffffffc00fc7947 */ /* 0x000fc0000383ffff */
[----:B------:R-:W-:-:S00]  /*09a0*/  NOP ;  /* 0x0000000000007918 */ /* 0x000fc00000000000 */
        /* <DEDUP_REMOVED lines=13> */
.L_x_7:


//--------------------- .text._Z19basis_encode_kernelmP7double2m --------------------------
	.section	.text._Z19basis_encode_kernelmP7double2m,"ax",@progbits
	.align	128
        .global         _Z19basis_encode_kernelmP7double2m
        .type           _Z19basis_encode_kernelmP7double2m,@function
        .size           _Z19basis_encode_kernelmP7double2m,(.L_x_9 - _Z19basis_encode_kernelmP7double2m)
        .other          _Z19basis_encode_kernelmP7double2m,@"STO_CUDA_ENTRY STV_DEFAULT"
_Z19basis_encode_kernelmP7double2m:
.text._Z19basis_encode_kernelmP7double2m:
[----:B------:R-:W-:Y:S01]  /*0000*/  LDC R1, c[0x0][0x37c] ;  /* 0x0000df00ff017b82 */ /* 0x000fe20000000800 */
[----:B------:R-:W0:Y:S07]  /*0010*/  S2R R0, SR_TID.X ;  /* 0x0000000000007919 */ /* 0x000e2e0000002100 */
[----:B------:R-:W0:Y:S01]  /*0020*/  S2UR UR4, SR_CTAID.X ;  /* 0x00000000000479c3 */ /* 0x000e220000002500 */
[----:B------:R-:W1:Y:S07]  /*0030*/  LDCU.64 UR6, c[0x0][0x390] ;  /* 0x00007200ff0677ac */ /* 0x000e6e0008000a00 */
[----:B------:R-:W0:Y:S02]  /*0040*/  LDC R9, c[0x0][0x360] ;  /* 0x0000d800ff097b82 */ /* 0x000e240000000800 */
[----:B0-----:R-:W-:-:S05]  /*0050*/  IMAD R9, R9, UR4, R0 ;  /* 0x0000000409097c24 */ /* 0x001fca000f8e0200 */
[----:B-1----:R-:W-:-:S04]  /*0060*/  ISETP.GE.U32.AND P0, PT, R9, UR6, PT ;  /* 0x0000000609007c0c */ /* 0x002fc8000bf06070 */
[----:B------:R-:W-:-:S13]  /*0070*/  ISETP.GE.U32.AND.EX P0, PT, RZ, UR7, PT, P0 ;  /* 0x00000007ff007c0c */ /* 0x000fda000bf06100 */
[----:B------:R-:W-:Y:S05]  /*0080*/  @P0 EXIT ;  /* 0x000000000000094d */ /* 0x000fea0003800000 */
[----:B------:R-:W0:Y:S01]  /*0090*/  LDC.64 R4, c[0x0][0x380] ;  /* 0x0000e000ff047b82 */ /* 0x000e220000000a00 */
[----:B------:R-:W1:Y:S01]  /*00a0*/  LDCU.64 UR4, c[0x0][0x358] ;  /* 0x00006b00ff0477ac */ /* 0x000e620008000a00 */
[----:B------:R-:W-:Y:S02]  /*00b0*/  CS2R R6, SRZ ;  /* 0x0000000000067805 */ /* 0x000fe4000001ff00 */
[----:B0-----:R-:W-:-:S04]  /*00c0*/  ISETP.NE.U32.AND P0, PT, R9, R4, PT ;  /* 0x000000040900720c */ /* 0x001fc80003f05070 */
[----:B------:R-:W-:-:S13]  /*00d0*/  ISETP.NE.AND.EX P0, PT, RZ, R5, PT, P0 ;  /* 0x00000005ff00720c */ /* 0x000fda0003f05300 */
[----:B------:R-:W0:Y:S02]  /*00e0*/  @!P0 LDC.64 R2, c[0x0][0x388] ;  /* 0x0000e200ff028b82 */ /* 0x000e240000000a00 */
[----:B0-----:R-:W-:-:S04]  /*00f0*/  @!P0 LEA R2, P1, R4, R2, 0x4 ;  /* 0x0000000204028211 */ /* 0x001fc800078220ff */
[----:B------:R-:W-:Y:S01]  /*0100*/  @!P0 LEA.HI.X R3, R4, R3, R5, 0x4, P1 ;  /* 0x0000000304038211 */ /* 0x000fe200008f2405 */
[----:B------:R-:W-:Y:S02]  /*0110*/  @!P0 IMAD.MOV.U32 R4, RZ, RZ, 0x0 ;  /* 0x00000000ff048424 */ /* 0x000fe400078e00ff */
[----:B------:R-:W-:-:S05]  /*0120*/  @!P0 IMAD.MOV.U32 R5, RZ, RZ, 0x3ff00000 ;  /* 0x3ff00000ff058424 */ /* 0x000fca00078e00ff */
[----:B-1----:R0:W-:Y:S01]  /*0130*/  @!P0 STG.E.128 desc[UR4][R2.64], R4 ;  /* 0x0000000402008986 */ /* 0x0021e2000c101d04 */
[----:B------:R-:W-:Y:S05]  /*0140*/  @!P0 EXIT ;  /* 0x000000000000894d */ /* 0x000fea0003800000 */
[----:B------:R-:W0:Y:S02]  /*0150*/  LDCU.64 UR6, c[0x0][0x388] ;  /* 0x00007100ff0677ac */ /* 0x000e240008000a00 */
[----:B0-----:R-:W-:-:S04]  /*0160*/  LEA R2, P0, R9, UR6, 0x4 ;  /* 0x0000000609027c11 */ /* 0x001fc8000f8020ff */
[----:B------:R-:W-:-:S05]  /*0170*/  LEA.HI.X R3, R9, UR7, RZ, 0x4, P0 ;  /* 0x0000000709037c11 */ /* 0x000fca00080f24ff */
[----:B------:R-:W-:Y:S01]  /*0180*/  STG.E.128 desc[UR4][R2.64], RZ ;  /* 0x000000ff02007986 */ /* 0x000fe2000c101d04 */
[----:B------:R-:W-:Y:S05]  /*0190*/  EXIT ;  /* 0x000000000000794d */ /* 0x000fea0003800000 */
.L_x_6:
        /* <DEDUP_REMOVED lines=14> */
.L_x_9:


//--------------------- .nv.shared.reserved.0     --------------------------
	.section	.nv.shared.reserved.0,"aw",@nobits
	.weak		__nv_reservedSMEM_offset_0_alias
	.size		__nv_reservedSMEM_offset_0_alias, 0, 64
	.other		__nv_reservedSMEM_offset_0_alias,@"STO_CUDA_RESERVED_SHARED STV_DEFAULT"
__nv_reservedSMEM_offset_0_alias:
	.zero		0
	.zero		64


//--------------------- .nv.constant0._Z25basis_encode_batch_kernelPKmP7double2mm --------------------------
	.section	.nv.constant0._Z25basis_encode_batch_kernelPKmP7double2mm,"a",@progbits
	.sectionflags	@""
	.align	4
.nv.constant0._Z25basis_encode_batch_kernelPKmP7double2mm:
	.zero		928


//--------------------- .nv.constant0._Z19basis_encode_kernelmP7double2m --------------------------
	.section	.nv.constant0._Z19basis_encode_kernelmP7double2m,"a",@progbits
	.sectionflags	@""
	.align	4
.nv.constant0._Z19basis_encode_kernelmP7double2m:
	.zero		920


//--------------------- SYMBOLS --------------------------

	.type		.nv.reservedSmem.offset0,@object
	.size		.nv.reservedSmem.offset0,0x4
